	.headerflags	@"EF_CUDA_TEXMODE_UNIFIED EF_CUDA_64BIT_ADDRESS EF_CUDA_ACCELERATORS EF_CUDA_SM90 EF_CUDA_VIRTUAL_SM(EF_CUDA_SM90)"
	.elftype	@"ET_EXEC"


//--------------------- .nv.info                  --------------------------
	.section	.nv.info,"",@"SHT_CUDA_INFO"
	.align	4


	//----- nvinfo : EIATTR_REGCOUNT
	.align		4
        /*0000*/ 	.byte	0x04, 0x2f
        /*0002*/ 	.short	(.L_1 - .L_0)
	.align		4
.L_0:
        /*0004*/ 	.word	index@(triton_poi_fused_max_pool2d_with_indices_9)
        /*0008*/ 	.word	0x00000014


	//----- nvinfo : EIATTR_MIN_STACK_SIZE
	.align		4
.L_1:
        /*000c*/ 	.byte	0x04, 0x12
        /*000e*/ 	.short	(.L_3 - .L_2)
	.align		4
.L_2:
        /*0010*/ 	.word	index@(triton_poi_fused_max_pool2d_with_indices_9)
        /*0014*/ 	.word	0x00000000


	//----- nvinfo : EIATTR_FRAME_SIZE
	.align		4
.L_3:
        /*0018*/ 	.byte	0x04, 0x11
        /*001a*/ 	.short	(.L_5 - .L_4)
	.align		4
.L_4:
        /*001c*/ 	.word	index@(triton_poi_fused_max_pool2d_with_indices_9)
        /*0020*/ 	.word	0x00000000


	//----- nvinfo : EIATTR_MIN_STACK_SIZE
	.align		4
.L_5:
        /*0024*/ 	.byte	0x04, 0x12
        /*0026*/ 	.short	(.L_7 - .L_6)
	.align		4
.L_6:
        /*0028*/ 	.word	index@(triton_poi_fused_max_pool2d_with_indices_9)
        /*002c*/ 	.word	0x00000000
.L_7:


//--------------------- .nv.info.triton_poi_fused_max_pool2d_with_indices_9 --------------------------
	.section	.nv.info.triton_poi_fused_max_pool2d_with_indices_9,"",@"SHT_CUDA_INFO"
	.sectionflags	@""
	.align	4


	//----- nvinfo : EIATTR_CUDA_API_VERSION
	.align		4
        /*0000*/ 	.byte	0x04, 0x37
        /*0002*/ 	.short	(.L_9 - .L_8)
.L_8:
        /*0004*/ 	.word	0x0000007c


	//----- nvinfo : EIATTR_KPARAM_INFO
	.align		4
.L_9:
        /*0008*/ 	.byte	0x04, 0x17
        /*000a*/ 	.short	(.L_11 - .L_10)
.L_10:
        /*000c*/ 	.word	0x00000000
        /*0010*/ 	.short	0x0003
        /*0012*/ 	.short	0x0018
        /*0014*/ 	.byte	0x00, 0xf0, 0x11, 0x00


	//----- nvinfo : EIATTR_KPARAM_INFO
	.align		4
.L_11:
        /*0018*/ 	.byte	0x04, 0x17
        /*001a*/ 	.short	(.L_13 - .L_12)
.L_12:
        /*001c*/ 	.word	0x00000000
        /*0020*/ 	.short	0x0002
        /*0022*/ 	.short	0x0010
        /*0024*/ 	.byte	0x00, 0xf4, 0x21, 0x00


	//----- nvinfo : EIATTR_KPARAM_INFO
	.align		4
.L_13:
        /*0028*/ 	.byte	0x04, 0x17
        /*002a*/ 	.short	(.L_15 - .L_14)
.L_14:
        /*002c*/ 	.word	0x00000000
        /*0030*/ 	.short	0x0001
        /*0032*/ 	.short	0x0008
        /*0034*/ 	.byte	0x00, 0xf4, 0x21, 0x00


	//----- nvinfo : EIATTR_KPARAM_INFO
	.align		4
.L_15:
        /*0038*/ 	.byte	0x04, 0x17
        /*003a*/ 	.short	(.L_17 - .L_16)
.L_16:
        /*003c*/ 	.word	0x00000000
        /*0040*/ 	.short	0x0000
        /*0042*/ 	.short	0x0000
        /*0044*/ 	.byte	0x00, 0xf4, 0x21, 0x00


	//----- nvinfo : EIATTR_SPARSE_MMA_MASK
	.align		4
.L_17:
        /*0048*/ 	.byte	0x03, 0x50
        /*004a*/ 	.short	0x0000


	//----- nvinfo : EIATTR_MAXREG_COUNT
	.align		4
        /*004c*/ 	.byte	0x03, 0x1b
        /*004e*/ 	.short	0x00ff


	//----- nvinfo : EIATTR_EXIT_INSTR_OFFSETS
	.align		4
        /*0050*/ 	.byte	0x04, 0x1c
        /*0052*/ 	.short	(.L_19 - .L_18)


	//   ....[0]....
.L_18:
        /*0054*/ 	.word	0x000003d0


	//   ....[1]....
        /*0058*/ 	.word	0x000003f0


	//----- nvinfo : EIATTR_REQNTID
	.align		4
.L_19:
        /*005c*/ 	.byte	0x04, 0x10
        /*005e*/ 	.short	(.L_21 - .L_20)
.L_20:
        /*0060*/ 	.word	0x00000080
        /*0064*/ 	.word	0x00000001
        /*0068*/ 	.word	0x00000001


	//----- nvinfo : EIATTR_CBANK_PARAM_SIZE
	.align		4
.L_21:
        /*006c*/ 	.byte	0x03, 0x19
        /*006e*/ 	.short	0x001c


	//----- nvinfo : EIATTR_PARAM_CBANK
	.align		4
        /*0070*/ 	.byte	0x04, 0x0a
        /*0072*/ 	.short	(.L_23 - .L_22)
	.align		4
.L_22:
        /*0074*/ 	.word	index@(.nv.constant0.triton_poi_fused_max_pool2d_with_indices_9)
        /*0078*/ 	.short	0x0210
        /*007a*/ 	.short	0x001c


	//----- nvinfo : EIATTR_SW_WAR
	.align		4
.L_23:
        /*007c*/ 	.byte	0x04, 0x36
        /*007e*/ 	.short	(.L_25 - .L_24)
.L_24:
        /*0080*/ 	.word	0x00000008
.L_25:


//--------------------- .nv.callgraph             --------------------------
	.section	.nv.callgraph,"",@"SHT_CUDA_CALLGRAPH"
	.align	4
	.sectionentsize	8
	.align		4
        /*0000*/ 	.word	0x00000000
	.align		4
        /*0004*/ 	.word	0xffffffff
	.align		4
        /*0008*/ 	.word	0x00000000
	.align		4
        /*000c*/ 	.word	0xfffffffe
	.align		4
        /*0010*/ 	.word	0x00000000
	.align		4
        /*0014*/ 	.word	0xfffffffd
	.align		4
        /*0018*/ 	.word	0x00000000
	.align		4
        /*001c*/ 	.word	0xfffffffc


//--------------------- .text.triton_poi_fused_max_pool2d_with_indices_9 --------------------------
	.section	.text.triton_poi_fused_max_pool2d_with_indices_9,"ax",@progbits
	.align	128
        .global         triton_poi_fused_max_pool2d_with_indices_9
        .type           triton_poi_fused_max_pool2d_with_indices_9,@function
        .size           triton_poi_fused_max_pool2d_with_indices_9,(.L_x_1 - triton_poi_fused_max_pool2d_with_indices_9)
        .other          triton_poi_fused_max_pool2d_with_indices_9,@"STO_CUDA_ENTRY STV_DEFAULT"
triton_poi_fused_max_pool2d_with_indices_9:
.text.triton_poi_fused_max_pool2d_with_indices_9:
[----:B------:R-:W0:Y:S02]  /*0000*/  LDC R1, c[0x0][0x28] ;  /* 0x00000a00ff017b82 */ /* 0x000e240000000800 */
[----:B------:R-:W1:Y:S01]  /*0010*/  S2R R0, SR_TID.X ;  /* 0x0000000000007919 */ /* 0x000e620000002100 */
[----:B------:R-:W-:Y:S01]  /*0020*/  CS2R R16, SRZ ;  /* 0x0000000000107805 */ /* 0x000fe2000001ff00 */
[----:B------:R-:W-:Y:S01]  /*0030*/  ULDC.64 UR4, c[0x0][0x208] ;  /* 0x0000820000047ab9 */ /* 0x000fe20000000a00 */
[----:B------:R-:W2:Y:S01]  /*0040*/  S2R R3, SR_CTAID.X ;  /* 0x0000000000037919 */ /* 0x000ea20000002500 */
[----:B------:R-:W-:Y:S01]  /*0050*/  CS2R R6, SRZ ;  /* 0x0000000000067805 */ /* 0x000fe2000001ff00 */
[----:B------:R-:W-:Y:S01]  /*0060*/  ULDC.64 UR6, c[0x0][0x220] ;  /* 0x0000880000067ab9 */ /* 0x000fe20000000a00 */
[----:B-1----:R-:W-:-:S05]  /*0070*/  IMAD.SHL.U32 R0, R0, 0x2, RZ ;  /* 0x0000000200007824 */ /* 0x002fca00078e00ff */
[----:B------:R-:W-:-:S05]  /*0080*/  LOP3.LUT R0, R0, 0xfe, RZ, 0xc0, !PT ;  /* 0x000000fe00007812 */ /* 0x000fca00078ec0ff */
[----:B--2---:R-:W-:Y:S02]  /*0090*/  IMAD R0, R3, 0x100, R0 ;  /* 0x0000010003007824 */ /* 0x004fe400078e0200 */
[----:B------:R-:W1:Y:S03]  /*00a0*/  LDC.64 R2, c[0x0][0x210] ;  /* 0x00008400ff027b82 */ /* 0x000e660000000a00 */
[----:B------:R-:W-:Y:S02]  /*00b0*/  SHF.R.S32.HI R5, RZ, 0x1f, R0 ;  /* 0x0000001fff057819 */ /* 0x000fe40000011400 */
[----:B------:R-:W-:Y:S02]  /*00c0*/  ISETP.GE.AND P0, PT, R0, 0x200, PT ;  /* 0x000002000000780c */ /* 0x000fe40003f06270 */
[----:B------:R-:W-:-:S05]  /*00d0*/  LEA.HI R5, R5, R0, RZ, 0x7 ;  /* 0x0000000005057211 */ /* 0x000fca00078f38ff */
[C---:B------:R-:W-:Y:S01]  /*00e0*/  IMAD.SHL.U32 R4, R5.reuse, 0x4, RZ ;  /* 0x0000000405047824 */ /* 0x040fe200078e00ff */
[----:B------:R-:W-:-:S04]  /*00f0*/  LOP3.LUT R5, R5, 0xffffff80, RZ, 0xc0, !PT ;  /* 0xffffff8005057812 */ /* 0x000fc800078ec0ff */
[----:B------:R-:W-:-:S04]  /*0100*/  LOP3.LUT R4, R4, 0xfffffe00, RZ, 0xc0, !PT ;  /* 0xfffffe0004047812 */ /* 0x000fc800078ec0ff */
[----:B------:R-:W-:Y:S02]  /*0110*/  IADD3 R15, R4, R0, -R5 ;  /* 0x00000000040f7210 */ /* 0x000fe40007ffe805 */
[----:B------:R-:W-:-:S03]  /*0120*/  CS2R R4, SRZ ;  /* 0x0000000000047805 */ /* 0x000fc6000001ff00 */
[C---:B------:R-:W-:Y:S02]  /*0130*/  VIADD R11, R15.reuse, 0x80 ;  /* 0x000000800f0b7836 */ /* 0x040fe40000000000 */
[----:B-1----:R-:W-:-:S04]  /*0140*/  IMAD.WIDE R8, R15, 0x4, R2 ;  /* 0x000000040f087825 */ /* 0x002fc800078e0202 */
[--C-:B------:R-:W-:Y:S01]  /*0150*/  IMAD.WIDE R10, R11, 0x4, R2.reuse ;  /* 0x000000040b0a7825 */ /* 0x100fe200078e0202 */
[----:B------:R1:W2:Y:S03]  /*0160*/  @!P0 LDG.E.64 R16, desc[UR4][R8.64] ;  /* 0x0000000408108981 */ /* 0x0002a6000c1e1b00 */
[C---:B------:R-:W-:Y:S01]  /*0170*/  VIADD R13, R15.reuse, 0x100 ;  /* 0x000001000f0d7836 */ /* 0x040fe20000000000 */
[----:B------:R-:W2:Y:S01]  /*0180*/  @!P0 LDG.E.64 R4, desc[UR4][R10.64] ;  /* 0x000000040a048981 */ /* 0x000ea2000c1e1b00 */
[----:B------:R-:W-:Y:S02]  /*0190*/  VIADD R15, R15, 0x180 ;  /* 0x000001800f0f7836 */ /* 0x000fe40000000000 */
[--C-:B------:R-:W-:Y:S01]  /*01a0*/  IMAD.WIDE R12, R13, 0x4, R2.reuse ;  /* 0x000000040d0c7825 */ /* 0x100fe200078e0202 */
[----:B-1----:R-:W1:Y:S03]  /*01b0*/  LDC.64 R8, c[0x0][0x218] ;  /* 0x00008600ff087b82 */ /* 0x002e660000000a00 */
[----:B------:R-:W-:Y:S01]  /*01c0*/  IMAD.WIDE R14, R15, 0x4, R2 ;  /* 0x000000040f0e7825 */ /* 0x000fe200078e0202 */
[----:B------:R-:W3:Y:S01]  /*01d0*/  @!P0 LDG.E.64 R6, desc[UR4][R12.64] ;  /* 0x000000040c068981 */ /* 0x000ee2000c1e1b00 */
[----:B------:R-:W-:-:S06]  /*01e0*/  CS2R R2, SRZ ;  /* 0x0000000000027805 */ /* 0x000fcc000001ff00 */
[----:B------:R-:W4:Y:S01]  /*01f0*/  @!P0 LDG.E.64 R2, desc[UR4][R14.64] ;  /* 0x000000040e028981 */ /* 0x000f22000c1e1b00 */
[C---:B--2---:R-:W-:Y:S02]  /*0200*/  FSETP.GT.AND P1, PT, R4.reuse, R16, PT ;  /* 0x000000100400720b */ /* 0x044fe40003f24000 */
[C---:B------:R-:W-:Y:S02]  /*0210*/  FSETP.GT.AND P2, PT, R5.reuse, R17, PT ;  /* 0x000000110500720b */ /* 0x040fe40003f44000 */
[----:B------:R-:W-:Y:S02]  /*0220*/  FSETP.NAN.AND P3, PT, R4, R4, PT ;  /* 0x000000040400720b */ /* 0x000fe40003f68000 */
[----:B---3--:R-:W-:Y:S02]  /*0230*/  FSETP.NAN.AND P5, PT, R6, R6, PT ;  /* 0x000000060600720b */ /* 0x008fe40003fa8000 */
[----:B------:R-:W-:-:S05]  /*0240*/  FSETP.NAN.AND P6, PT, R5, R5, PT ;  /* 0x000000050500720b */ /* 0x000fca0003fc8000 */
[----:B------:R-:W-:Y:S02]  /*0250*/  @!P1 SEL R4, R4, R16, P3 ;  /* 0x0000001004049207 */ /* 0x000fe40001800000 */
[----:B----4-:R-:W-:Y:S02]  /*0260*/  FSETP.NAN.AND P3, PT, R2, R2, PT ;  /* 0x000000020200720b */ /* 0x010fe40003f68000 */
[----:B------:R-:W-:Y:S02]  /*0270*/  FSETP.GEU.AND P4, PT, R4, R6, PT ;  /* 0x000000060400720b */ /* 0x000fe40003f8e000 */
[----:B------:R-:W-:Y:S02]  /*0280*/  @!P2 SEL R5, R5, R17, P6 ;  /* 0x000000110505a207 */ /* 0x000fe40003000000 */
[----:B------:R-:W-:Y:S02]  /*0290*/  @!P5 SEL R6, R6, R4, !P4 ;  /* 0x000000040606d207 */ /* 0x000fe40006000000 */
[----:B------:R-:W-:-:S02]  /*02a0*/  FSETP.NAN.AND P6, PT, R7, R7, PT ;  /* 0x000000070700720b */ /* 0x000fc40003fc8000 */
[----:B------:R-:W-:Y:S02]  /*02b0*/  FSETP.GEU.AND P5, PT, R6, R2, PT ;  /* 0x000000020600720b */ /* 0x000fe40003fae000 */
[----:B------:R-:W-:Y:S02]  /*02c0*/  SEL R4, RZ, 0x1, !P1 ;  /* 0x00000001ff047807 */ /* 0x000fe40004800000 */
[----:B------:R-:W-:Y:S02]  /*02d0*/  @!P3 SEL R2, R2, R6, !P5 ;  /* 0x000000060202b207 */ /* 0x000fe40006800000 */
[----:B------:R-:W-:Y:S02]  /*02e0*/  FSETP.NAN.AND P1, PT, R3, R3, PT ;  /* 0x000000030300720b */ /* 0x000fe40003f28000 */
[----:B------:R-:W-:-:S04]  /*02f0*/  FSETP.GEU.AND P3, PT, R5, R7, PT ;  /* 0x000000070500720b */ /* 0x000fc80003f6e000 */
[----:B------:R-:W-:Y:S02]  /*0300*/  @!P6 SEL R7, R7, R5, !P3 ;  /* 0x000000050707e207 */ /* 0x000fe40005800000 */
[----:B------:R-:W-:Y:S02]  /*0310*/  SEL R5, RZ, 0x1, !P2 ;  /* 0x00000001ff057807 */ /* 0x000fe40005000000 */
[----:B------:R-:W-:Y:S02]  /*0320*/  FSETP.GEU.AND P2, PT, R7, R3, PT ;  /* 0x000000030700720b */ /* 0x000fe40003f4e000 */
[----:B------:R-:W-:Y:S02]  /*0330*/  SEL R4, R4, 0x2, P4 ;  /* 0x0000000204047807 */ /* 0x000fe40002000000 */
[----:B------:R-:W-:Y:S02]  /*0340*/  SEL R5, R5, 0x2, P3 ;  /* 0x0000000205057807 */ /* 0x000fe40001800000 */
[----:B------:R-:W-:-:S02]  /*0350*/  @!P1 SEL R3, R3, R7, !P2 ;  /* 0x0000000703039207 */ /* 0x000fc40005000000 */
[----:B------:R-:W-:Y:S02]  /*0360*/  SEL R7, R4, 0x3, P5 ;  /* 0x0000000304077807 */ /* 0x000fe40002800000 */
[----:B------:R-:W-:Y:S01]  /*0370*/  SEL R10, R5, 0x3, P2 ;  /* 0x00000003050a7807 */ /* 0x000fe20001000000 */
[----:B-1----:R-:W-:Y:S01]  /*0380*/  IMAD.WIDE R4, R0, 0x4, R8 ;  /* 0x0000000400047825 */ /* 0x002fe200078e0208 */
[----:B------:R-:W-:-:S03]  /*0390*/  IADD3 R6, P1, R0, UR6, RZ ;  /* 0x0000000600067c10 */ /* 0x000fc6000ff3e0ff */
[----:B------:R-:W-:Y:S01]  /*03a0*/  IMAD R9, R10, 0x100, R7 ;  /* 0x000001000a097824 */ /* 0x000fe200078e0207 */
[----:B------:R-:W-:Y:S01]  /*03b0*/  LEA.HI.X.SX32 R7, R0, UR7, 0x1, P1 ;  /* 0x0000000700077c11 */ /* 0x000fe200088f0eff */
[----:B------:R1:W-:Y:S01]  /*03c0*/  @!P0 STG.E.64 desc[UR4][R4.64], R2 ;  /* 0x0000000204008986 */ /* 0x0003e2000c101b04 */
[----:B------:R-:W-:Y:S07]  /*03d0*/  @P0 EXIT ;  /* 0x000000000000094d */ /* 0x000fee0003800000 */
[----:B------:R-:W-:Y:S01]  /*03e0*/  STG.E.U16 desc[UR4][R6.64], R9 ;  /* 0x0000000906007986 */ /* 0x000fe2000c101504 */
[----:B------:R-:W-:Y:S05]  /*03f0*/  EXIT ;  /* 0x000000000000794d */ /* 0x000fea0003800000 */
.L_x_0:
[----:B------:R-:W-:-:S00]  /*0400*/  BRA `(.L_x_0) ;  /* 0xfffffffc00fc7947 */ /* 0x000fc0000383ffff */
[----:B------:R-:W-:-:S00]  /*0410*/  NOP ;  /* 0x0000000000007918 */ /* 0x000fc00000000000 */
        /* <DEDUP_REMOVED lines=14> */
.L_x_1:


//--------------------- .nv.constant0.triton_poi_fused_max_pool2d_with_indices_9 --------------------------
	.section	.nv.constant0.triton_poi_fused_max_pool2d_with_indices_9,"a",@progbits
	.sectionflags	@""
	.align	4
.nv.constant0.triton_poi_fused_max_pool2d_with_indices_9:
	.zero		556
